	.headerflags	@"EF_CUDA_TEXMODE_UNIFIED EF_CUDA_64BIT_ADDRESS EF_CUDA_ACCELERATORS EF_CUDA_SM90 EF_CUDA_VIRTUAL_SM(EF_CUDA_SM90)"
	.elftype	@"ET_EXEC"


//--------------------- .nv.info                  --------------------------
	.section	.nv.info,"",@"SHT_CUDA_INFO"
	.align	4


	//----- nvinfo : EIATTR_REGCOUNT
	.align		4
        /*0000*/ 	.byte	0x04, 0x2f
        /*0002*/ 	.short	(.L_3 - .L_2)
	.align		4
.L_2:
        /*0004*/ 	.word	index@(triton_poi_fused__native_batch_norm_legit_no_training_add_convolution_div_relu_16)
        /*0008*/ 	.word	0x00000016


	//----- nvinfo : EIATTR_MIN_STACK_SIZE
	.align		4
.L_3:
        /*000c*/ 	.byte	0x04, 0x12
        /*000e*/ 	.short	(.L_5 - .L_4)
	.align		4
.L_4:
        /*0010*/ 	.word	index@(triton_poi_fused__native_batch_norm_legit_no_training_add_convolution_div_relu_16)
        /*0014*/ 	.word	0x00000000


	//----- nvinfo : EIATTR_FRAME_SIZE
	.align		4
.L_5:
        /*0018*/ 	.byte	0x04, 0x11
        /*001a*/ 	.short	(.L_7 - .L_6)
	.align		4
.L_6:
        /*001c*/ 	.word	index@(triton_poi_fused__native_batch_norm_legit_no_training_add_convolution_div_relu_16)
        /*0020*/ 	.word	0x00000000


	//----- nvinfo : EIATTR_MIN_STACK_SIZE
	.align		4
.L_7:
        /*0024*/ 	.byte	0x04, 0x12
        /*0026*/ 	.short	(.L_9 - .L_8)
	.align		4
.L_8:
        /*0028*/ 	.word	index@(triton_poi_fused__native_batch_norm_legit_no_training_add_convolution_div_relu_16)
        /*002c*/ 	.word	0x00000000
.L_9:


//--------------------- .nv.info.triton_poi_fused__native_batch_norm_legit_no_training_add_convolution_div_relu_16 --------------------------
	.section	.nv.info.triton_poi_fused__native_batch_norm_legit_no_training_add_convolution_div_relu_16,"",@"SHT_CUDA_INFO"
	.sectionflags	@""
	.align	4


	//----- nvinfo : EIATTR_CUDA_API_VERSION
	.align		4
        /*0000*/ 	.byte	0x04, 0x37
        /*0002*/ 	.short	(.L_11 - .L_10)
.L_10:
        /*0004*/ 	.word	0x0000007c


	//----- nvinfo : EIATTR_KPARAM_INFO
	.align		4
.L_11:
        /*0008*/ 	.byte	0x04, 0x17
        /*000a*/ 	.short	(.L_13 - .L_12)
.L_12:
        /*000c*/ 	.word	0x00000000
        /*0010*/ 	.short	0x0008
        /*0012*/ 	.short	0x0040
        /*0014*/ 	.byte	0x00, 0xf0, 0x11, 0x00


	//----- nvinfo : EIATTR_KPARAM_INFO
	.align		4
.L_13:
        /*0018*/ 	.byte	0x04, 0x17
        /*001a*/ 	.short	(.L_15 - .L_14)
.L_14:
        /*001c*/ 	.word	0x00000000
        /*0020*/ 	.short	0x0007
        /*0022*/ 	.short	0x0038
        /*0024*/ 	.byte	0x00, 0xf4, 0x21, 0x00


	//----- nvinfo : EIATTR_KPARAM_INFO
	.align		4
.L_15:
        /*0028*/ 	.byte	0x04, 0x17
        /*002a*/ 	.short	(.L_17 - .L_16)
.L_16:
        /*002c*/ 	.word	0x00000000
        /*0030*/ 	.short	0x0006
        /*0032*/ 	.short	0x0030
        /*0034*/ 	.byte	0x00, 0xf4, 0x21, 0x00


	//----- nvinfo : EIATTR_KPARAM_INFO
	.align		4
.L_17:
        /*0038*/ 	.byte	0x04, 0x17
        /*003a*/ 	.short	(.L_19 - .L_18)
.L_18:
        /*003c*/ 	.word	0x00000000
        /*0040*/ 	.short	0x0005
        /*0042*/ 	.short	0x0028
        /*0044*/ 	.byte	0x00, 0xf4, 0x21, 0x00


	//----- nvinfo : EIATTR_KPARAM_INFO
	.align		4
.L_19:
        /*0048*/ 	.byte	0x04, 0x17
        /*004a*/ 	.short	(.L_21 - .L_20)
.L_20:
        /*004c*/ 	.word	0x00000000
        /*0050*/ 	.short	0x0004
        /*0052*/ 	.short	0x0020
        /*0054*/ 	.byte	0x00, 0xf4, 0x21, 0x00


	//----- nvinfo : EIATTR_KPARAM_INFO
	.align		4
.L_21:
        /*0058*/ 	.byte	0x04, 0x17
        /*005a*/ 	.short	(.L_23 - .L_22)
.L_22:
        /*005c*/ 	.word	0x00000000
        /*0060*/ 	.short	0x0003
        /*0062*/ 	.short	0x0018
        /*0064*/ 	.byte	0x00, 0xf4, 0x21, 0x00


	//----- nvinfo : EIATTR_KPARAM_INFO
	.align		4
.L_23:
        /*0068*/ 	.byte	0x04, 0x17
        /*006a*/ 	.short	(.L_25 - .L_24)
.L_24:
        /*006c*/ 	.word	0x00000000
        /*0070*/ 	.short	0x0002
        /*0072*/ 	.short	0x0010
        /*0074*/ 	.byte	0x00, 0xf4, 0x21, 0x00


	//----- nvinfo : EIATTR_KPARAM_INFO
	.align		4
.L_25:
        /*0078*/ 	.byte	0x04, 0x17
        /*007a*/ 	.short	(.L_27 - .L_26)
.L_26:
        /*007c*/ 	.word	0x00000000
        /*0080*/ 	.short	0x0001
        /*0082*/ 	.short	0x0008
        /*0084*/ 	.byte	0x00, 0xf4, 0x21, 0x00


	//----- nvinfo : EIATTR_KPARAM_INFO
	.align		4
.L_27:
        /*0088*/ 	.byte	0x04, 0x17
        /*008a*/ 	.short	(.L_29 - .L_28)
.L_28:
        /*008c*/ 	.word	0x00000000
        /*0090*/ 	.short	0x0000
        /*0092*/ 	.short	0x0000
        /*0094*/ 	.byte	0x00, 0xf4, 0x21, 0x00


	//----- nvinfo : EIATTR_SPARSE_MMA_MASK
	.align		4
.L_29:
        /*0098*/ 	.byte	0x03, 0x50
        /*009a*/ 	.short	0x0000


	//----- nvinfo : EIATTR_MAXREG_COUNT
	.align		4
        /*009c*/ 	.byte	0x03, 0x1b
        /*009e*/ 	.short	0x00ff


	//----- nvinfo : EIATTR_EXIT_INSTR_OFFSETS
	.align		4
        /*00a0*/ 	.byte	0x04, 0x1c
        /*00a2*/ 	.short	(.L_31 - .L_30)


	//   ....[0]....
.L_30:
        /*00a4*/ 	.word	0x00000390


	//----- nvinfo : EIATTR_REQNTID
	.align		4
.L_31:
        /*00a8*/ 	.byte	0x04, 0x10
        /*00aa*/ 	.short	(.L_33 - .L_32)
.L_32:
        /*00ac*/ 	.word	0x00000080
        /*00b0*/ 	.word	0x00000001
        /*00b4*/ 	.word	0x00000001


	//----- nvinfo : EIATTR_CBANK_PARAM_SIZE
	.align		4
.L_33:
        /*00b8*/ 	.byte	0x03, 0x19
        /*00ba*/ 	.short	0x0044


	//----- nvinfo : EIATTR_PARAM_CBANK
	.align		4
        /*00bc*/ 	.byte	0x04, 0x0a
        /*00be*/ 	.short	(.L_35 - .L_34)
	.align		4
.L_34:
        /*00c0*/ 	.word	index@(.nv.constant0.triton_poi_fused__native_batch_norm_legit_no_training_add_convolution_div_relu_16)
        /*00c4*/ 	.short	0x0210
        /*00c6*/ 	.short	0x0044


	//----- nvinfo : EIATTR_SW_WAR
	.align		4
.L_35:
        /*00c8*/ 	.byte	0x04, 0x36
        /*00ca*/ 	.short	(.L_37 - .L_36)
.L_36:
        /*00cc*/ 	.word	0x00000008
.L_37:


//--------------------- .nv.callgraph             --------------------------
	.section	.nv.callgraph,"",@"SHT_CUDA_CALLGRAPH"
	.align	4
	.sectionentsize	8
	.align		4
        /*0000*/ 	.word	0x00000000
	.align		4
        /*0004*/ 	.word	0xffffffff
	.align		4
        /*0008*/ 	.word	0x00000000
	.align		4
        /*000c*/ 	.word	0xfffffffe
	.align		4
        /*0010*/ 	.word	0x00000000
	.align		4
        /*0014*/ 	.word	0xfffffffd
	.align		4
        /*0018*/ 	.word	0x00000000
	.align		4
        /*001c*/ 	.word	0xfffffffc


//--------------------- .nv.constant4             --------------------------
	.section	.nv.constant4,"a",@progbits
	.align	8
	.align		8
.nv.constant4:
        /*0000*/ 	.dword	_$_str
	.align		8
        /*0008*/ 	.dword	_$_str_$_2


//--------------------- .text.triton_poi_fused__native_batch_norm_legit_no_training_add_convolution_div_relu_16 --------------------------
	.section	.text.triton_poi_fused__native_batch_norm_legit_no_training_add_convolution_div_relu_16,"ax",@progbits
	.align	128
        .global         triton_poi_fused__native_batch_norm_legit_no_training_add_convolution_div_relu_16
        .type           triton_poi_fused__native_batch_norm_legit_no_training_add_convolution_div_relu_16,@function
        .size           triton_poi_fused__native_batch_norm_legit_no_training_add_convolution_div_relu_16,(.L_x_1 - triton_poi_fused__native_batch_norm_legit_no_training_add_convolution_div_relu_16)
        .other          triton_poi_fused__native_batch_norm_legit_no_training_add_convolution_div_relu_16,@"STO_CUDA_ENTRY STV_DEFAULT"
triton_poi_fused__native_batch_norm_legit_no_training_add_convolution_div_relu_16:
.text.triton_poi_fused__native_batch_norm_legit_no_training_add_convolution_div_relu_16:
[----:B------:R-:W-:Y:S01]  /*0000*/  LDC R1, c[0x0][0x28] ;  /* 0x00000a00ff017b82 */ /* 0x000fe20000000800 */
[----:B------:R-:W1:Y:S07]  /*0010*/  S2R R0, SR_TID.X ;  /* 0x0000000000007919 */ /* 0x000e6e0000002100 */
[----:B------:R-:W2:Y:S01]  /*0020*/  LDC.64 R14, c[0x0][0x228] ;  /* 0x00008a00ff0e7b82 */ /* 0x000ea20000000a00 */
[----:B------:R-:W-:Y:S01]  /*0030*/  ULDC.64 UR4, c[0x0][0x208] ;  /* 0x0000820000047ab9 */ /* 0x000fe20000000a00 */
[----:B------:R-:W3:Y:S06]  /*0040*/  S2R R3, SR_CTAID.X ;  /* 0x0000000000037919 */ /* 0x000eec0000002500 */
[----:B------:R-:W4:Y:S08]  /*0050*/  LDC.64 R16, c[0x0][0x218] ;  /* 0x00008600ff107b82 */ /* 0x000f300000000a00 */
[----:B------:R-:W5:Y:S08]  /*0060*/  LDC.64 R18, c[0x0][0x220] ;  /* 0x00008800ff127b82 */ /* 0x000f700000000a00 */
[----:B------:R-:W5:Y:S01]  /*0070*/  LDC.64 R8, c[0x0][0x230] ;  /* 0x00008c00ff087b82 */ /* 0x000f620000000a00 */
[----:B-1----:R-:W-:-:S07]  /*0080*/  LOP3.LUT R0, R0, 0x7f, RZ, 0xc0, !PT ;  /* 0x0000007f00007812 */ /* 0x002fce00078ec0ff */
[----:B------:R-:W1:Y:S01]  /*0090*/  LDC.64 R4, c[0x0][0x238] ;  /* 0x00008e00ff047b82 */ /* 0x000e620000000a00 */
[----:B---3--:R-:W-:Y:S02]  /*00a0*/  SHF.R.S32.HI R2, RZ, 0x18, R3 ;  /* 0x00000018ff027819 */ /* 0x008fe40000011403 */
[----:B------:R-:W-:Y:S02]  /*00b0*/  LEA R0, R3, R0, 0x7 ;  /* 0x0000000003007211 */ /* 0x000fe400078e38ff */
[----:B------:R-:W-:-:S03]  /*00c0*/  SGXT R3, R2, 0x1 ;  /* 0x000000010203781a */ /* 0x000fc60000000200 */
[----:B------:R-:W3:Y:S01]  /*00d0*/  LDC.64 R10, c[0x0][0x240] ;  /* 0x00009000ff0a7b82 */ /* 0x000ee20000000a00 */
[----:B------:R-:W-:-:S04]  /*00e0*/  LEA.HI R3, R3, R0, RZ, 0x8 ;  /* 0x0000000003037211 */ /* 0x000fc800078f40ff */
[----:B------:R-:W-:-:S04]  /*00f0*/  SHF.R.S32.HI R3, RZ, 0x8, R3 ;  /* 0x00000008ff037819 */ /* 0x000fc80000011403 */
[----:B------:R-:W-:-:S04]  /*0100*/  LEA.HI R2, R3, R3, RZ, 0x4 ;  /* 0x0000000303027211 */ /* 0x000fc800078f20ff */
[----:B------:R-:W-:-:S04]  /*0110*/  LOP3.LUT R2, R2, 0xfffffff0, RZ, 0xc0, !PT ;  /* 0xfffffff002027812 */ /* 0x000fc800078ec0ff */
[----:B------:R-:W-:Y:S02]  /*0120*/  IADD3 R7, R3, -R2, RZ ;  /* 0x8000000203077210 */ /* 0x000fe40007ffe0ff */
[----:B------:R-:W1:Y:S03]  /*0130*/  LDC.64 R2, c[0x0][0x210] ;  /* 0x00008400ff027b82 */ /* 0x000e660000000a00 */
[----:B--2---:R-:W-:-:S05]  /*0140*/  IMAD.WIDE R14, R7, 0x4, R14 ;  /* 0x00000004070e7825 */ /* 0x004fca00078e020e */
[----:B------:R-:W2:Y:S01]  /*0150*/  LDG.E.EL R6, desc[UR4][R14.64] ;  /* 0x000000040e067981 */ /* 0x000ea2000c2e1900 */
[----:B----4-:R-:W-:-:S04]  /*0160*/  IMAD.WIDE R16, R7, 0x4, R16 ;  /* 0x0000000407107825 */ /* 0x010fc800078e0210 */
[----:B-----5:R-:W-:Y:S01]  /*0170*/  IMAD.WIDE R18, R7, 0x4, R18 ;  /* 0x0000000407127825 */ /* 0x020fe200078e0212 */
[----:B------:R-:W4:Y:S04]  /*0180*/  LDG.E.EL R12, desc[UR4][R16.64] ;  /* 0x00000004100c7981 */ /* 0x000f28000c2e1900 */
[----:B------:R-:W5:Y:S01]  /*0190*/  LDG.E.EL R13, desc[UR4][R18.64] ;  /* 0x00000004120d7981 */ /* 0x000f62000c2e1900 */
[----:B01----:R-:W-:-:S05]  /*01a0*/  IMAD.WIDE R2, R0, 0x4, R2 ;  /* 0x0000000400027825 */ /* 0x003fca00078e0202 */
[----:B------:R-:W4:Y:S01]  /*01b0*/  LDG.E R15, desc[UR4][R2.64] ;  /* 0x00000004020f7981 */ /* 0x000f22000c1e1900 */
[----:B------:R-:W-:-:S04]  /*01c0*/  IMAD.WIDE R8, R7, 0x4, R8 ;  /* 0x0000000407087825 */ /* 0x000fc800078e0208 */
[----:B------:R-:W-:Y:S02]  /*01d0*/  IMAD.WIDE R4, R7, 0x4, R4 ;  /* 0x0000000407047825 */ /* 0x000fe400078e0204 */
[----:B------:R0:W5:Y:S04]  /*01e0*/  LDG.E.EL R8, desc[UR4][R8.64] ;  /* 0x0000000408087981 */ /* 0x000168000c2e1900 */
[----:B------:R1:W5:Y:S01]  /*01f0*/  LDG.E.EL R7, desc[UR4][R4.64] ;  /* 0x0000000404077981 */ /* 0x000362000c2e1900 */
[----:B---3--:R-:W-:-:S06]  /*0200*/  IMAD.WIDE R10, R0, 0x4, R10 ;  /* 0x00000004000a7825 */ /* 0x008fcc00078e020a */
[----:B------:R-:W3:Y:S01]  /*0210*/  LDG.E R10, desc[UR4][R10.64] ;  /* 0x000000040a0a7981 */ /* 0x000ee2000c1e1900 */
[----:B0-----:R-:W-:Y:S01]  /*0220*/  HFMA2.MMA R9, -RZ, RZ, 1.625, 0 ;  /* 0x3e800000ff097435 */ /* 0x001fe200000001ff */
[----:B--2---:R-:W-:-:S04]  /*0230*/  FADD R6, R6, 9.9999997473787516356e-06 ;  /* 0x3727c5ac06067421 */ /* 0x004fc80000000000 */
[----:B------:R-:W0:Y:S02]  /*0240*/  MUFU.SQRT R14, R6 ;  /* 0x00000006000e7308 */ /* 0x000e240000002000 */
[C---:B0-----:R-:W-:Y:S02]  /*0250*/  FSETP.GT.AND P0, PT, R14.reuse, 8.50705917302346158658e+37, PT ;  /* 0x7e8000000e00780b */ /* 0x041fe40003f04000 */
[----:B------:R-:W-:-:S11]  /*0260*/  FSETP.GEU.AND P1, PT, R14, 1.175494350822287508e-38, PT ;  /* 0x008000000e00780b */ /* 0x000fd60003f2e000 */
[----:B------:R-:W-:-:S04]  /*0270*/  @P0 FMUL R14, R14, 0.25 ;  /* 0x3e8000000e0e0820 */ /* 0x000fc80000400000 */
[----:B------:R-:W-:-:S06]  /*0280*/  @!P1 FMUL R14, R14, 16777216 ;  /* 0x4b8000000e0e9820 */ /* 0x000fcc0000400000 */
[----:B------:R-:W0:Y:S01]  /*0290*/  MUFU.RCP R14, R14 ;  /* 0x0000000e000e7308 */ /* 0x000e220000001000 */
[----:B-1----:R-:W-:Y:S01]  /*02a0*/  FSEL R5, R9, 1, P0 ;  /* 0x3f80000009057808 */ /* 0x002fe20000000000 */
[----:B----4-:R-:W-:-:S04]  /*02b0*/  FADD R12, R15, R12 ;  /* 0x0000000c0f0c7221 */ /* 0x010fc80000000000 */
[----:B------:R-:W-:Y:S01]  /*02c0*/  @!P1 FMUL R5, R5, 16777216 ;  /* 0x4b80000005059820 */ /* 0x000fe20000400000 */
[----:B-----5:R-:W-:-:S03]  /*02d0*/  FADD R13, -R13, R12 ;  /* 0x0000000c0d0d7221 */ /* 0x020fc60000000100 */
[----:B0-----:R-:W-:Y:S02]  /*02e0*/  FMUL R16, R14, R5 ;  /* 0x000000050e107220 */ /* 0x001fe40000400000 */
[----:B------:R-:W0:Y:S02]  /*02f0*/  LDC.64 R4, c[0x0][0x248] ;  /* 0x00009200ff047b82 */ /* 0x000e240000000a00 */
[----:B------:R-:W-:-:S04]  /*0300*/  FMUL R13, R13, R16 ;  /* 0x000000100d0d7220 */ /* 0x000fc80000400000 */
[----:B------:R-:W-:-:S05]  /*0310*/  FFMA R7, R8, R13, R7 ;  /* 0x0000000d08077223 */ /* 0x000fca0000000007 */
[----:B------:R-:W-:-:S04]  /*0320*/  FSETP.GEU.AND P0, PT, R7, RZ, PT ;  /* 0x000000ff0700720b */ /* 0x000fc80003f0e000 */
[----:B------:R-:W-:-:S05]  /*0330*/  FSEL R7, R7, RZ, P0 ;  /* 0x000000ff07077208 */ /* 0x000fca0000000000 */
[----:B---3--:R-:W-:Y:S01]  /*0340*/  FADD R7, R10, R7 ;  /* 0x000000070a077221 */ /* 0x008fe20000000000 */
[----:B0-----:R-:W-:-:S04]  /*0350*/  IMAD.WIDE R4, R0, 0x4, R4 ;  /* 0x0000000400047825 */ /* 0x001fc800078e0204 */
[----:B------:R-:W-:Y:S01]  /*0360*/  FMUL R7, R7, 0.5 ;  /* 0x3f00000007077820 */ /* 0x000fe20000400000 */
[----:B------:R-:W-:Y:S04]  /*0370*/  STG.E desc[UR4][R2.64], R12 ;  /* 0x0000000c02007986 */ /* 0x000fe8000c101904 */
[----:B------:R-:W-:Y:S01]  /*0380*/  STG.E desc[UR4][R4.64], R7 ;  /* 0x0000000704007986 */ /* 0x000fe2000c101904 */
[----:B------:R-:W-:Y:S05]  /*0390*/  EXIT ;  /* 0x000000000000794d */ /* 0x000fea0003800000 */
.L_x_0:
[----:B------:R-:W-:-:S00]  /*03a0*/  BRA `(.L_x_0) ;  /* 0xfffffffc00fc7947 */ /* 0x000fc0000383ffff */
[----:B------:R-:W-:-:S00]  /*03b0*/  NOP ;  /* 0x0000000000007918 */ /* 0x000fc00000000000 */
        /* <DEDUP_REMOVED lines=12> */
.L_x_1:


//--------------------- .nv.global.init           --------------------------
	.section	.nv.global.init,"aw",@progbits
.nv.global.init:
	.type		_$_str,@object
	.size		_$_str,(_$_str_$_2 - _$_str)
_$_str:
        /*0000*/ 	.byte	0x5f, 0x5f, 0x43, 0x55, 0x44, 0x41, 0x5f, 0x46, 0x54, 0x5a, 0x00
	.type		_$_str_$_2,@object
	.size		_$_str_$_2,(.L_1 - _$_str_$_2)
_$_str_$_2:
        /*000b*/ 	.byte	0x5f, 0x5f, 0x43, 0x55, 0x44, 0x41, 0x5f, 0x50, 0x52, 0x45, 0x43, 0x5f, 0x53, 0x51, 0x52, 0x54
        /*001b*/ 	.byte	0x00
.L_1:


//--------------------- .nv.constant0.triton_poi_fused__native_batch_norm_legit_no_training_add_convolution_div_relu_16 --------------------------
	.section	.nv.constant0.triton_poi_fused__native_batch_norm_legit_no_training_add_convolution_div_relu_16,"a",@progbits
	.sectionflags	@""
	.align	4
.nv.constant0.triton_poi_fused__native_batch_norm_legit_no_training_add_convolution_div_relu_16:
	.zero		596
